	.headerflags	@"EF_CUDA_TEXMODE_UNIFIED EF_CUDA_64BIT_ADDRESS EF_CUDA_ACCELERATORS EF_CUDA_SM90 EF_CUDA_VIRTUAL_SM(EF_CUDA_SM90)"
	.elftype	@"ET_EXEC"


//--------------------- .nv.info                  --------------------------
	.section	.nv.info,"",@"SHT_CUDA_INFO"
	.align	4


	//----- nvinfo : EIATTR_REGCOUNT
	.align		4
        /*0000*/ 	.byte	0x04, 0x2f
        /*0002*/ 	.short	(.L_1 - .L_0)
	.align		4
.L_0:
        /*0004*/ 	.word	index@(triton_poi_fused_convolution_max_pool2d_with_indices_relu_19)
        /*0008*/ 	.word	0x0000001d


	//----- nvinfo : EIATTR_MIN_STACK_SIZE
	.align		4
.L_1:
        /*000c*/ 	.byte	0x04, 0x12
        /*000e*/ 	.short	(.L_3 - .L_2)
	.align		4
.L_2:
        /*0010*/ 	.word	index@(triton_poi_fused_convolution_max_pool2d_with_indices_relu_19)
        /*0014*/ 	.word	0x00000000


	//----- nvinfo : EIATTR_FRAME_SIZE
	.align		4
.L_3:
        /*0018*/ 	.byte	0x04, 0x11
        /*001a*/ 	.short	(.L_5 - .L_4)
	.align		4
.L_4:
        /*001c*/ 	.word	index@(triton_poi_fused_convolution_max_pool2d_with_indices_relu_19)
        /*0020*/ 	.word	0x00000000


	//----- nvinfo : EIATTR_MIN_STACK_SIZE
	.align		4
.L_5:
        /*0024*/ 	.byte	0x04, 0x12
        /*0026*/ 	.short	(.L_7 - .L_6)
	.align		4
.L_6:
        /*0028*/ 	.word	index@(triton_poi_fused_convolution_max_pool2d_with_indices_relu_19)
        /*002c*/ 	.word	0x00000000
.L_7:


//--------------------- .nv.info.triton_poi_fused_convolution_max_pool2d_with_indices_relu_19 --------------------------
	.section	.nv.info.triton_poi_fused_convolution_max_pool2d_with_indices_relu_19,"",@"SHT_CUDA_INFO"
	.sectionflags	@""
	.align	4


	//----- nvinfo : EIATTR_CUDA_API_VERSION
	.align		4
        /*0000*/ 	.byte	0x04, 0x37
        /*0002*/ 	.short	(.L_9 - .L_8)
.L_8:
        /*0004*/ 	.word	0x0000007c


	//----- nvinfo : EIATTR_KPARAM_INFO
	.align		4
.L_9:
        /*0008*/ 	.byte	0x04, 0x17
        /*000a*/ 	.short	(.L_11 - .L_10)
.L_10:
        /*000c*/ 	.word	0x00000000
        /*0010*/ 	.short	0x0004
        /*0012*/ 	.short	0x001c
        /*0014*/ 	.byte	0x00, 0xf0, 0x11, 0x00


	//----- nvinfo : EIATTR_KPARAM_INFO
	.align		4
.L_11:
        /*0018*/ 	.byte	0x04, 0x17
        /*001a*/ 	.short	(.L_13 - .L_12)
.L_12:
        /*001c*/ 	.word	0x00000000
        /*0020*/ 	.short	0x0003
        /*0022*/ 	.short	0x0018
        /*0024*/ 	.byte	0x00, 0xf0, 0x11, 0x00


	//----- nvinfo : EIATTR_KPARAM_INFO
	.align		4
.L_13:
        /*0028*/ 	.byte	0x04, 0x17
        /*002a*/ 	.short	(.L_15 - .L_14)
.L_14:
        /*002c*/ 	.word	0x00000000
        /*0030*/ 	.short	0x0002
        /*0032*/ 	.short	0x0010
        /*0034*/ 	.byte	0x00, 0xf4, 0x21, 0x00


	//----- nvinfo : EIATTR_KPARAM_INFO
	.align		4
.L_15:
        /*0038*/ 	.byte	0x04, 0x17
        /*003a*/ 	.short	(.L_17 - .L_16)
.L_16:
        /*003c*/ 	.word	0x00000000
        /*0040*/ 	.short	0x0001
        /*0042*/ 	.short	0x0008
        /*0044*/ 	.byte	0x00, 0xf4, 0x21, 0x00


	//----- nvinfo : EIATTR_KPARAM_INFO
	.align		4
.L_17:
        /*0048*/ 	.byte	0x04, 0x17
        /*004a*/ 	.short	(.L_19 - .L_18)
.L_18:
        /*004c*/ 	.word	0x00000000
        /*0050*/ 	.short	0x0000
        /*0052*/ 	.short	0x0000
        /*0054*/ 	.byte	0x00, 0xf4, 0x21, 0x00


	//----- nvinfo : EIATTR_SPARSE_MMA_MASK
	.align		4
.L_19:
        /*0058*/ 	.byte	0x03, 0x50
        /*005a*/ 	.short	0x0000


	//----- nvinfo : EIATTR_MAXREG_COUNT
	.align		4
        /*005c*/ 	.byte	0x03, 0x1b
        /*005e*/ 	.short	0x00ff


	//----- nvinfo : EIATTR_EXIT_INSTR_OFFSETS
	.align		4
        /*0060*/ 	.byte	0x04, 0x1c
        /*0062*/ 	.short	(.L_21 - .L_20)


	//   ....[0]....
.L_20:
        /*0064*/ 	.word	0x000006e0


	//   ....[1]....
        /*0068*/ 	.word	0x00000760


	//----- nvinfo : EIATTR_REQNTID
	.align		4
.L_21:
        /*006c*/ 	.byte	0x04, 0x10
        /*006e*/ 	.short	(.L_23 - .L_22)
.L_22:
        /*0070*/ 	.word	0x00000080
        /*0074*/ 	.word	0x00000001
        /*0078*/ 	.word	0x00000001


	//----- nvinfo : EIATTR_CBANK_PARAM_SIZE
	.align		4
.L_23:
        /*007c*/ 	.byte	0x03, 0x19
        /*007e*/ 	.short	0x0020


	//----- nvinfo : EIATTR_PARAM_CBANK
	.align		4
        /*0080*/ 	.byte	0x04, 0x0a
        /*0082*/ 	.short	(.L_25 - .L_24)
	.align		4
.L_24:
        /*0084*/ 	.word	index@(.nv.constant0.triton_poi_fused_convolution_max_pool2d_with_indices_relu_19)
        /*0088*/ 	.short	0x0210
        /*008a*/ 	.short	0x0020


	//----- nvinfo : EIATTR_SW_WAR
	.align		4
.L_25:
        /*008c*/ 	.byte	0x04, 0x36
        /*008e*/ 	.short	(.L_27 - .L_26)
.L_26:
        /*0090*/ 	.word	0x00000008
.L_27:


//--------------------- .nv.callgraph             --------------------------
	.section	.nv.callgraph,"",@"SHT_CUDA_CALLGRAPH"
	.align	4
	.sectionentsize	8
	.align		4
        /*0000*/ 	.word	0x00000000
	.align		4
        /*0004*/ 	.word	0xffffffff
	.align		4
        /*0008*/ 	.word	0x00000000
	.align		4
        /*000c*/ 	.word	0xfffffffe
	.align		4
        /*0010*/ 	.word	0x00000000
	.align		4
        /*0014*/ 	.word	0xfffffffd
	.align		4
        /*0018*/ 	.word	0x00000000
	.align		4
        /*001c*/ 	.word	0xfffffffc


//--------------------- .text.triton_poi_fused_convolution_max_pool2d_with_indices_relu_19 --------------------------
	.section	.text.triton_poi_fused_convolution_max_pool2d_with_indices_relu_19,"ax",@progbits
	.sectionflags	@"SHF_BARRIERS=1"
	.align	128
        .global         triton_poi_fused_convolution_max_pool2d_with_indices_relu_19
        .type           triton_poi_fused_convolution_max_pool2d_with_indices_relu_19,@function
        .size           triton_poi_fused_convolution_max_pool2d_with_indices_relu_19,(.L_x_1 - triton_poi_fused_convolution_max_pool2d_with_indices_relu_19)
        .other          triton_poi_fused_convolution_max_pool2d_with_indices_relu_19,@"STO_CUDA_ENTRY STV_DEFAULT"
triton_poi_fused_convolution_max_pool2d_with_indices_relu_19:
.text.triton_poi_fused_convolution_max_pool2d_with_indices_relu_19:
[----:B------:R-:W0:Y:S02]  /*0000*/  LDC R1, c[0x0][0x28] ;  /* 0x00000a00ff017b82 */ /* 0x000e240000000800 */
[----:B------:R-:W1:Y:S01]  /*0010*/  S2R R3, SR_CTAID.Y ;  /* 0x0000000000037919 */ /* 0x000e620000002600 */
[----:B------:R-:W2:Y:S01]  /*0020*/  LDC.64 R4, c[0x0][0x210] ;  /* 0x00008400ff047b82 */ /* 0x000ea20000000a00 */
[----:B------:R-:W-:Y:S01]  /*0030*/  ULDC.64 UR6, c[0x0][0x208] ;  /* 0x0000820000067ab9 */ /* 0x000fe20000000a00 */
[----:B------:R-:W3:Y:S01]  /*0040*/  S2R R0, SR_TID.X ;  /* 0x0000000000007919 */ /* 0x000ee20000002100 */
[----:B------:R-:W4:Y:S01]  /*0050*/  S2R R9, SR_CTAID.X ;  /* 0x0000000000097919 */ /* 0x000f220000002500 */
[----:B-1----:R-:W-:Y:S01]  /*0060*/  IMAD.SHL.U32 R2, R3, 0x10, RZ ;  /* 0x0000001003027824 */ /* 0x002fe200078e00ff */
[----:B------:R-:W-:Y:S01]  /*0070*/  SHF.R.S32.HI R6, RZ, 0x1b, R3 ;  /* 0x0000001bff067819 */ /* 0x000fe20000011403 */
[----:B---3--:R-:W-:-:S03]  /*0080*/  IMAD.SHL.U32 R16, R0, 0x4, RZ ;  /* 0x0000000400107824 */ /* 0x008fc600078e00ff */
[----:B------:R-:W-:Y:S02]  /*0090*/  SGXT R6, R6, 0x1 ;  /* 0x000000010606781a */ /* 0x000fe40000000200 */
[----:B------:R-:W-:Y:S02]  /*00a0*/  SHF.R.U32.HI R20, RZ, 0x2, R0 ;  /* 0x00000002ff147819 */ /* 0x000fe40000011600 */
[----:B------:R-:W-:Y:S02]  /*00b0*/  LOP3.LUT R3, R2, 0xc, R16, 0xf8, !PT ;  /* 0x0000000c02037812 */ /* 0x000fe400078ef810 */
[----:B------:R-:W-:Y:S02]  /*00c0*/  SGXT.U32 R20, R20, 0x5 ;  /* 0x000000051414781a */ /* 0x000fe40000000000 */
[----:B------:R-:W-:Y:S02]  /*00d0*/  LEA.HI R8, R6, R3, RZ, 0x9 ;  /* 0x0000000306087211 */ /* 0x000fe400078f48ff */
[----:B------:R-:W1:Y:S02]  /*00e0*/  LDC.64 R6, c[0x0][0x218] ;  /* 0x00008600ff067b82 */ /* 0x000e640000000a00 */
[C---:B------:R-:W-:Y:S01]  /*00f0*/  LOP3.LUT R10, R8.reuse, 0xfffffe00, RZ, 0xc0, !PT ;  /* 0xfffffe00080a7812 */ /* 0x040fe200078ec0ff */
[----:B------:R-:W-:-:S04]  /*0100*/  IMAD.SHL.U32 R8, R8, 0x40, RZ ;  /* 0x0000004008087824 */ /* 0x000fc800078e00ff */
[----:B------:R-:W-:Y:S01]  /*0110*/  IMAD.IADD R13, R3, 0x1, -R10 ;  /* 0x00000001030d7824 */ /* 0x000fe200078e0a0a */
[----:B------:R-:W-:Y:S01]  /*0120*/  LOP3.LUT R10, R8, 0xffff8000, RZ, 0xc0, !PT ;  /* 0xffff8000080a7812 */ /* 0x000fe200078ec0ff */
[----:B----4-:R-:W-:-:S04]  /*0130*/  IMAD.SHL.U32 R3, R9, 0x40, RZ ;  /* 0x0000004009037824 */ /* 0x010fc800078e00ff */
[----:B------:R-:W-:Y:S01]  /*0140*/  IMAD.IADD R10, R13, 0x1, R10 ;  /* 0x000000010d0a7824 */ /* 0x000fe200078e020a */
[----:B------:R-:W-:Y:S02]  /*0150*/  LOP3.LUT R8, R3, R20, RZ, 0xfc, !PT ;  /* 0x0000001403087212 */ /* 0x000fe400078efcff */
[----:B------:R-:W-:Y:S02]  /*0160*/  LOP3.LUT R9, R3, 0x20, R20, 0xfe, !PT ;  /* 0x0000002003097812 */ /* 0x000fe400078efe14 */
[C---:B------:R-:W-:Y:S01]  /*0170*/  ISETP.GE.AND P0, PT, R8.reuse, 0x40, PT ;  /* 0x000000400800780c */ /* 0x040fe20003f06270 */
[--C-:B------:R-:W-:Y:S01]  /*0180*/  IMAD R19, R8, 0x200, R10.reuse ;  /* 0x0000020008137824 */ /* 0x100fe200078e020a */
[C---:B------:R-:W-:Y:S01]  /*0190*/  ISETP.GE.AND P1, PT, R9.reuse, 0x40, PT ;  /* 0x000000400900780c */ /* 0x040fe20003f26270 */
[----:B------:R-:W-:Y:S01]  /*01a0*/  IMAD R23, R9, 0x200, R10 ;  /* 0x0000020009177824 */ /* 0x000fe200078e020a */
[----:B------:R-:W-:Y:S02]  /*01b0*/  CS2R R8, SRZ ;  /* 0x0000000000087805 */ /* 0x000fe4000001ff00 */
[----:B------:R-:W-:Y:S01]  /*01c0*/  CS2R R10, SRZ ;  /* 0x00000000000a7805 */ /* 0x000fe2000001ff00 */
[----:B-1----:R-:W-:Y:S01]  /*01d0*/  IMAD.WIDE R12, R13, 0x4, R6 ;  /* 0x000000040d0c7825 */ /* 0x002fe200078e0206 */
[----:B------:R-:W-:-:S03]  /*01e0*/  CS2R R6, SRZ ;  /* 0x0000000000067805 */ /* 0x000fc6000001ff00 */
[--C-:B--2---:R-:W-:Y:S02]  /*01f0*/  IMAD.WIDE R18, R19, 0x4, R4.reuse ;  /* 0x0000000413127825 */ /* 0x104fe400078e0204 */
[----:B------:R-:W2:Y:S02]  /*0200*/  LDG.E.EL.128 R12, desc[UR6][R12.64] ;  /* 0x000000060c0c7981 */ /* 0x000ea4000c2e1d00 */
[----:B------:R-:W-:Y:S01]  /*0210*/  IMAD.WIDE R22, R23, 0x4, R4 ;  /* 0x0000000417167825 */ /* 0x000fe200078e0204 */
[----:B------:R-:W-:Y:S01]  /*0220*/  CS2R R4, SRZ ;  /* 0x0000000000047805 */ /* 0x000fe2000001ff00 */
[----:B------:R-:W2:Y:S05]  /*0230*/  @!P0 LDG.E.EL.128 R8, desc[UR6][R18.64] ;  /* 0x0000000612088981 */ /* 0x000eaa000c2e1d00 */
[----:B------:R1:W3:Y:S01]  /*0240*/  @!P1 LDG.E.EL.128 R4, desc[UR6][R22.64] ;  /* 0x0000000616049981 */ /* 0x0002e2000c2e1d00 */
[----:B------:R-:W4:Y:S01]  /*0250*/  S2UR UR5, SR_CgaCtaId ;  /* 0x00000000000579c3 */ /* 0x000f220000008800 */
[----:B------:R-:W-:Y:S01]  /*0260*/  IMAD.SHL.U32 R17, R0, 0x100, RZ ;  /* 0x0000010000117824 */ /* 0x000fe200078e00ff */
[----:B------:R-:W-:-:S04]  /*0270*/  UMOV UR4, 0x400 ;  /* 0x0000040000047882 */ /* 0x000fc80000000000 */
[----:B------:R-:W-:-:S04]  /*0280*/  LOP3.LUT R17, R17, 0x300, RZ, 0xc0, !PT ;  /* 0x0000030011117812 */ /* 0x000fc800078ec0ff */
[C---:B------:R-:W-:Y:S02]  /*0290*/  LOP3.LUT R24, R17.reuse, 0x40, RZ, 0xfc, !PT ;  /* 0x0000004011187812 */ /* 0x040fe400078efcff */
[C---:B------:R-:W-:Y:S02]  /*02a0*/  LOP3.LUT R25, R17.reuse, 0x80, RZ, 0xfc, !PT ;  /* 0x0000008011197812 */ /* 0x040fe400078efcff */
[C---:B------:R-:W-:Y:S02]  /*02b0*/  LOP3.LUT R21, R17.reuse, R20, RZ, 0xfc, !PT ;  /* 0x0000001411157212 */ /* 0x040fe400078efcff */
[----:B-1----:R-:W-:Y:S01]  /*02c0*/  LOP3.LUT R23, R17, 0xc0, RZ, 0xfc, !PT ;  /* 0x000000c011177812 */ /* 0x002fe200078efcff */
[----:B----4-:R-:W-:-:S06]  /*02d0*/  UPRMT UR4, UR5, 0x654, UR4 ;  /* 0x0000065405047896 */ /* 0x010fcc0008000004 */
[----:B------:R-:W-:Y:S02]  /*02e0*/  LEA.HI R20, R17, UR4, RZ, 0x1c ;  /* 0x0000000411147c11 */ /* 0x000fe4000f8fe0ff */
[----:B------:R-:W-:Y:S02]  /*02f0*/  LEA.HI R24, R24, UR4, RZ, 0x1c ;  /* 0x0000000418187c11 */ /* 0x000fe4000f8fe0ff */
[----:B------:R-:W-:Y:S02]  /*0300*/  LEA.HI R22, R25, UR4, RZ, 0x1c ;  /* 0x0000000419167c11 */ /* 0x000fe4000f8fe0ff */
[----:B------:R-:W-:Y:S01]  /*0310*/  LEA.HI R26, R23, UR4, RZ, 0x1c ;  /* 0x00000004171a7c11 */ /* 0x000fe2000f8fe0ff */
[C---:B------:R-:W-:Y:S02]  /*0320*/  IMAD R18, R21.reuse, 0x4, R20 ;  /* 0x0000000415127824 */ /* 0x040fe400078e0214 */
[C---:B------:R-:W-:Y:S02]  /*0330*/  IMAD R17, R21.reuse, 0x4, R24 ;  /* 0x0000000415117824 */ /* 0x040fe400078e0218 */
[----:B------:R-:W-:-:S02]  /*0340*/  IMAD R20, R21, 0x4, R22 ;  /* 0x0000000415147824 */ /* 0x000fc400078e0216 */
[----:B------:R-:W-:Y:S01]  /*0350*/  IMAD R19, R21, 0x4, R26 ;  /* 0x0000000415137824 */ /* 0x000fe200078e021a */
[C---:B--2---:R-:W-:Y:S01]  /*0360*/  FSETP.GEU.AND P6, PT, R12.reuse, -R8, PT ;  /* 0x800000080c00720b */ /* 0x044fe20003fce000 */
[----:B------:R-:W-:Y:S01]  /*0370*/  FADD R8, R12, R8 ;  /* 0x000000080c087221 */ /* 0x000fe20000000000 */
[C---:B------:R-:W-:Y:S01]  /*0380*/  FSETP.GEU.AND P2, PT, R13.reuse, -R9, PT ;  /* 0x800000090d00720b */ /* 0x040fe20003f4e000 */
[----:B------:R-:W-:Y:S01]  /*0390*/  FADD R9, R13, R9 ;  /* 0x000000090d097221 */ /* 0x000fe20000000000 */
[C---:B------:R-:W-:Y:S01]  /*03a0*/  FSETP.GEU.AND P4, PT, R14.reuse, -R10, PT ;  /* 0x8000000a0e00720b */ /* 0x040fe20003f8e000 */
[----:B------:R-:W-:Y:S01]  /*03b0*/  FADD R10, R14, R10 ;  /* 0x0000000a0e0a7221 */ /* 0x000fe20000000000 */
[C---:B------:R-:W-:Y:S01]  /*03c0*/  FSETP.GEU.AND P5, PT, R15.reuse, -R11, PT ;  /* 0x8000000b0f00720b */ /* 0x040fe20003fae000 */
[----:B------:R-:W-:Y:S01]  /*03d0*/  FADD R11, R15, R11 ;  /* 0x0000000b0f0b7221 */ /* 0x000fe20000000000 */
[C---:B---3--:R-:W-:Y:S01]  /*03e0*/  FSETP.GEU.AND P0, PT, R12.reuse, -R4, PT ;  /* 0x800000040c00720b */ /* 0x048fe20003f0e000 */
[----:B------:R-:W-:Y:S01]  /*03f0*/  FADD R4, R12, R4 ;  /* 0x000000040c047221 */ /* 0x000fe20000000000 */
[C---:B------:R-:W-:Y:S01]  /*0400*/  FSETP.GEU.AND P1, PT, R13.reuse, -R5, PT ;  /* 0x800000050d00720b */ /* 0x040fe20003f2e000 */
[----:B------:R-:W-:Y:S01]  /*0410*/  FADD R5, R13, R5 ;  /* 0x000000050d057221 */ /* 0x000fe20000000000 */
[C---:B------:R-:W-:Y:S01]  /*0420*/  FSETP.GEU.AND P3, PT, R14.reuse, -R6, PT ;  /* 0x800000060e00720b */ /* 0x040fe20003f6e000 */
[----:B------:R-:W-:Y:S01]  /*0430*/  FADD R6, R14, R6 ;  /* 0x000000060e067221 */ /* 0x000fe20000000000 */
[----:B------:R-:W-:-:S02]  /*0440*/  FSEL R13, R8, RZ, P6 ;  /* 0x000000ff080d7208 */ /* 0x000fc40003000000 */
[C---:B------:R-:W-:Y:S01]  /*0450*/  FSETP.GEU.AND P6, PT, R15.reuse, -R7, PT ;  /* 0x800000070f00720b */ /* 0x040fe20003fce000 */
[----:B------:R-:W-:Y:S01]  /*0460*/  FADD R15, R15, R7 ;  /* 0x000000070f0f7221 */ /* 0x000fe20000000000 */
[----:B------:R-:W-:Y:S02]  /*0470*/  FSEL R12, R9, RZ, P2 ;  /* 0x000000ff090c7208 */ /* 0x000fe40001000000 */
[----:B------:R-:W-:Y:S02]  /*0480*/  FSEL R9, R10, RZ, P4 ;  /* 0x000000ff0a097208 */ /* 0x000fe40002000000 */
[----:B------:R-:W-:Y:S01]  /*0490*/  FSEL R10, R11, RZ, P5 ;  /* 0x000000ff0b0a7208 */ /* 0x000fe20002800000 */
[----:B------:R-:W-:Y:S01]  /*04a0*/  STS [R18], R13 ;  /* 0x0000000d12007388 */ /* 0x000fe20000000800 */
[----:B------:R-:W-:Y:S02]  /*04b0*/  FSEL R21, R4, RZ, P0 ;  /* 0x000000ff04157208 */ /* 0x000fe40000000000 */
[----:B------:R-:W-:Y:S01]  /*04c0*/  FSEL R14, R5, RZ, P1 ;  /* 0x000000ff050e7208 */ /* 0x000fe20000800000 */
[----:B------:R-:W-:Y:S01]  /*04d0*/  STS [R17+0x100], R12 ;  /* 0x0001000c11007388 */ /* 0x000fe20000000800 */
[----:B------:R-:W-:-:S02]  /*04e0*/  FSEL R23, R6, RZ, P3 ;  /* 0x000000ff06177208 */ /* 0x000fc40001800000 */
[----:B------:R-:W-:Y:S01]  /*04f0*/  FSEL R22, R15, RZ, P6 ;  /* 0x000000ff0f167208 */ /* 0x000fe20003000000 */
[----:B------:R-:W-:Y:S04]  /*0500*/  STS [R20+0x200], R9 ;  /* 0x0002000914007388 */ /* 0x000fe80000000800 */
[----:B------:R1:W-:Y:S04]  /*0510*/  STS [R19+0x300], R10 ;  /* 0x0003000a13007388 */ /* 0x0003e80000000800 */
[----:B------:R-:W-:Y:S04]  /*0520*/  STS [R18+0x80], R21 ;  /* 0x0000801512007388 */ /* 0x000fe80000000800 */
[----:B------:R-:W-:Y:S01]  /*0530*/  STS [R17+0x180], R14 ;  /* 0x0001800e11007388 */ /* 0x000fe20000000800 */
[----:B------:R-:W-:Y:S01]  /*0540*/  SHF.R.U32.HI R7, RZ, 0x2, R0 ;  /* 0x00000002ff077819 */ /* 0x000fe20000011600 */
[----:B-1----:R-:W1:Y:S02]  /*0550*/  LDC.64 R10, c[0x0][0x220] ;  /* 0x00008800ff0a7b82 */ /* 0x002e640000000a00 */
[----:B------:R-:W-:Y:S04]  /*0560*/  STS [R20+0x280], R23 ;  /* 0x0002801714007388 */ /* 0x000fe80000000800 */
[----:B------:R-:W-:Y:S01]  /*0570*/  STS [R19+0x380], R22 ;  /* 0x0003801613007388 */ /* 0x000fe20000000800 */
[----:B------:R-:W-:-:S02]  /*0580*/  LOP3.LUT R7, R7, 0x1c, RZ, 0xc0, !PT ;  /* 0x0000001c07077812 */ /* 0x000fc400078ec0ff */
[----:B------:R-:W-:-:S03]  /*0590*/  LOP3.LUT R8, R16, 0x1fc, RZ, 0xc0, !PT ;  /* 0x000001fc10087812 */ /* 0x000fc600078ec0ff */
[----:B------:R-:W-:-:S04]  /*05a0*/  VIADD R7, R7, UR4 ;  /* 0x0000000407077c36 */ /* 0x000fc80008000000 */
[----:B------:R-:W-:Y:S01]  /*05b0*/  IMAD R12, R8, 0x4, R7 ;  /* 0x00000004080c7824 */ /* 0x000fe200078e0207 */
[----:B------:R-:W-:Y:S01]  /*05c0*/  BAR.SYNC.DEFER_BLOCKING 0x0 ;  /* 0x0000000000007b1d */ /* 0x000fe20000010000 */
[----:B------:R-:W-:-:S05]  /*05d0*/  SHF.R.U32.HI R9, RZ, 0x4, R0 ;  /* 0x00000004ff097819 */ /* 0x000fca0000011600 */
[----:B------:R-:W-:Y:S04]  /*05e0*/  LDS R4, [R12] ;  /* 0x000000000c047984 */ /* 0x000fe80000000800 */
[----:B------:R-:W-:Y:S04]  /*05f0*/  LDS R5, [R12+0x4] ;  /* 0x000004000c057984 */ /* 0x000fe80000000800 */
[----:B------:R-:W-:Y:S04]  /*0600*/  LDS R6, [R12+0x8] ;  /* 0x000008000c067984 */ /* 0x000fe80000000800 */
[----:B------:R-:W2:Y:S01]  /*0610*/  LDS R7, [R12+0xc] ;  /* 0x00000c000c077984 */ /* 0x000ea20000000800 */
[----:B------:R-:W-:-:S02]  /*0620*/  SGXT.U32 R9, R9, 0x3 ;  /* 0x000000030909781a */ /* 0x000fc40000000000 */
[----:B------:R-:W-:Y:S02]  /*0630*/  LOP3.LUT R16, R3, 0x3c, R16, 0xf8, !PT ;  /* 0x0000003c03107812 */ /* 0x000fe400078ef810 */
[----:B------:R-:W-:Y:S02]  /*0640*/  LOP3.LUT R0, R8, 0x200, RZ, 0xfc, !PT ;  /* 0x0000020008007812 */ /* 0x000fe400078efcff */
[----:B------:R-:W-:Y:S02]  /*0650*/  LOP3.LUT R9, R2, R9, RZ, 0xfc, !PT ;  /* 0x0000000902097212 */ /* 0x000fe400078efcff */
[----:B------:R-:W-:Y:S02]  /*0660*/  ISETP.GE.AND P0, PT, R16, 0x40, PT ;  /* 0x000000401000780c */ /* 0x000fe40003f06270 */
[----:B------:R-:W-:Y:S01]  /*0670*/  SHF.R.U32.HI R0, RZ, 0x4, R0 ;  /* 0x00000004ff007819 */ /* 0x000fe20000011600 */
[----:B------:R-:W-:-:S03]  /*0680*/  IMAD R9, R9, 0x40, R16 ;  /* 0x0000004009097824 */ /* 0x000fc600078e0210 */
[----:B------:R-:W-:Y:S01]  /*0690*/  LOP3.LUT R0, R0, 0x3c, RZ, 0xc0, !PT ;  /* 0x0000003c00007812 */ /* 0x000fe200078ec0ff */
[----:B-1----:R-:W-:-:S04]  /*06a0*/  IMAD.WIDE R2, R9, 0x4, R10 ;  /* 0x0000000409027825 */ /* 0x002fc800078e020a */
[----:B------:R-:W-:-:S04]  /*06b0*/  VIADD R13, R0, UR4 ;  /* 0x00000004000d7c36 */ /* 0x000fc80008000000 */
[----:B------:R-:W-:Y:S01]  /*06c0*/  IMAD R13, R8, 0x4, R13 ;  /* 0x00000004080d7824 */ /* 0x000fe200078e020d */
[----:B--2---:R1:W-:Y:S01]  /*06d0*/  @!P0 STG.E.128 desc[UR6][R2.64], R4 ;  /* 0x0000000402008986 */ /* 0x0043e2000c101d06 */
[----:B------:R-:W-:Y:S05]  /*06e0*/  @P0 EXIT ;  /* 0x000000000000094d */ /* 0x000fea0003800000 */
[----:B-1----:R-:W-:Y:S01]  /*06f0*/  LDS R4, [R13+0x800] ;  /* 0x000800000d047984 */ /* 0x002fe20000000800 */
[----:B------:R-:W-:-:S03]  /*0700*/  VIADD R9, R9, 0x200 ;  /* 0x0000020009097836 */ /* 0x000fc60000000000 */
[----:B------:R-:W-:Y:S01]  /*0710*/  LDS R5, [R13+0x804] ;  /* 0x000804000d057984 */ /* 0x000fe20000000800 */
[----:B------:R-:W-:-:S03]  /*0720*/  IMAD.WIDE R10, R9, 0x4, R10 ;  /* 0x00000004090a7825 */ /* 0x000fc600078e020a */
[----:B------:R-:W-:Y:S04]  /*0730*/  LDS R6, [R13+0x808] ;  /* 0x000808000d067984 */ /* 0x000fe80000000800 */
[----:B------:R-:W0:Y:S04]  /*0740*/  LDS R7, [R13+0x80c] ;  /* 0x00080c000d077984 */ /* 0x000e280000000800 */
[----:B0-----:R-:W-:Y:S01]  /*0750*/  STG.E.128 desc[UR6][R10.64], R4 ;  /* 0x000000040a007986 */ /* 0x001fe2000c101d06 */
[----:B------:R-:W-:Y:S05]  /*0760*/  EXIT ;  /* 0x000000000000794d */ /* 0x000fea0003800000 */
.L_x_0:
[----:B------:R-:W-:-:S00]  /*0770*/  BRA `(.L_x_0) ;  /* 0xfffffffc00fc7947 */ /* 0x000fc0000383ffff */
[----:B------:R-:W-:-:S00]  /*0780*/  NOP ;  /* 0x0000000000007918 */ /* 0x000fc00000000000 */
[----:B------:R-:W-:-:S00]  /*0790*/  NOP ;  /* 0x0000000000007918 */ /* 0x000fc00000000000 */
[----:B------:R-:W-:-:S00]  /*07a0*/  NOP ;  /* 0x0000000000007918 */ /* 0x000fc00000000000 */
[----:B------:R-:W-:-:S00]  /*07b0*/  NOP ;  /* 0x0000000000007918 */ /* 0x000fc00000000000 */
[----:B------:R-:W-:-:S00]  /*07c0*/  NOP ;  /* 0x0000000000007918 */ /* 0x000fc00000000000 */
[----:B------:R-:W-:-:S00]  /*07d0*/  NOP ;  /* 0x0000000000007918 */ /* 0x000fc00000000000 */
[----:B------:R-:W-:-:S00]  /*07e0*/  NOP ;  /* 0x0000000000007918 */ /* 0x000fc00000000000 */
[----:B------:R-:W-:-:S00]  /*07f0*/  NOP ;  /* 0x0000000000007918 */ /* 0x000fc00000000000 */
.L_x_1:


//--------------------- .nv.shared.triton_poi_fused_convolution_max_pool2d_with_indices_relu_19 --------------------------
	.section	.nv.shared.triton_poi_fused_convolution_max_pool2d_with_indices_relu_19,"aw",@nobits
	.sectionflags	@""
	.align	16
	.zero		1024


//--------------------- .nv.constant0.triton_poi_fused_convolution_max_pool2d_with_indices_relu_19 --------------------------
	.section	.nv.constant0.triton_poi_fused_convolution_max_pool2d_with_indices_relu_19,"a",@progbits
	.sectionflags	@""
	.align	4
.nv.constant0.triton_poi_fused_convolution_max_pool2d_with_indices_relu_19:
	.zero		560
